//
// Generated by NVIDIA NVVM Compiler
//
// Compiler Build ID: CL-36424714
// Cuda compilation tools, release 13.0, V13.0.88
// Based on NVVM 20.0.0
//

.version 9.0
.target sm_100
.address_size 64

	// .globl	_Z4AxpyfPKfPf

.visible .entry _Z4AxpyfPKfPf(
	.param .f32 _Z4AxpyfPKfPf_param_0,
	.param .u64 .ptr .align 1 _Z4AxpyfPKfPf_param_1,
	.param .u64 .ptr .align 1 _Z4AxpyfPKfPf_param_2
)
{
	.reg .b32 	%r<6>;
	.reg .b32 	%f<10>;
	.reg .b64 	%rd<6>;

	ld.param.f32 	%f9, [_Z4AxpyfPKfPf_param_0];
	ld.param.u64 	%rd3, [_Z4AxpyfPKfPf_param_1];
	ld.param.u64 	%rd4, [_Z4AxpyfPKfPf_param_2];
	mov.u32 	%r1, %ctaid.x;
	mov.u32 	%r2, %tid.x;
	shl.b32 	%r3, %r2, 2;
	shl.b32 	%r4, %r1, 9;
	add.s32 	%r5, %r4, %r3;
	mul.wide.u32 	%rd5, %r5, 4;
	add.s64 	%rd1, %rd3, %rd5;
	add.s64 	%rd2, %rd4, %rd5;
	// begin inline asm
	ld.global.cg.v4.f32 {%f1,%f2,%f3,%f4}, [%rd1];
	// end inline asm
	mul.f32 	%f5, %f9, %f1;
	mul.f32 	%f6, %f9, %f2;
	mul.f32 	%f7, %f9, %f3;
	mul.f32 	%f8, %f9, %f4;
	// begin inline asm
	st.global.cg.v4.f32 [%rd2], {%f5,%f6,%f7,%f8};
	// end inline asm
	ret;

}


// ===== COMPILED SASS (sm_100) =====

	.target	sm_100

	.elftype	@"ET_EXEC"


//--------------------- .note.nv.tkinfo           --------------------------
	.section	.note.nv.tkinfo,"",@"SHT_NOTE"
	.sectionflags	@"SHF_NOTE_NV_TKINFO"
	.tkinfo
        /*0018*/ 	.word	0x00000002
        /*0030*/ 	.string	""
        /*0030*/ 	.string	"ptxas"
        /*0030*/ 	.string	"Cuda compilation tools, release 13.0, V13.0.88"
        /*0030*/ 	.string	"Build cuda_13.0.r13.0/compiler.36424714_0"
        /*0030*/ 	.string	"-arch sm_100 -m 64 "



//--------------------- .note.nv.cuinfo           --------------------------
	.section	.note.nv.cuinfo,"",@"SHT_NOTE"
	.sectionflags	@"SHF_NOTE_NV_CUINFO"
        /*0018*/ 	.short	0x0002
        /*001a*/ 	.short	0x0064
        /*001c*/ 	.short	0x0082
	.zero		2


//--------------------- .nv.info                  --------------------------
	.section	.nv.info,"",@"SHT_CUDA_INFO"
	.align	4


	//----- nvinfo : EIATTR_REGCOUNT
	.align		4
        /*0000*/ 	.byte	0x04, 0x2f
        /*0002*/ 	.short	(.L_1 - .L_0)
	.align		4
.L_0:
        /*0004*/ 	.word	index@(_Z4AxpyfPKfPf)
        /*0008*/ 	.word	0x0000000e


	//----- nvinfo : EIATTR_FRAME_SIZE
	.align		4
.L_1:
        /*000c*/ 	.byte	0x04, 0x11
        /*000e*/ 	.short	(.L_3 - .L_2)
	.align		4
.L_2:
        /*0010*/ 	.word	index@(_Z4AxpyfPKfPf)
        /*0014*/ 	.word	0x00000000


	//----- nvinfo : EIATTR_MIN_STACK_SIZE
	.align		4
.L_3:
        /*0018*/ 	.byte	0x04, 0x12
        /*001a*/ 	.short	(.L_5 - .L_4)
	.align		4
.L_4:
        /*001c*/ 	.word	index@(_Z4AxpyfPKfPf)
        /*0020*/ 	.word	0x00000000
.L_5:


//--------------------- .nv.compat                --------------------------
	.section	.nv.compat,"",@"SHT_CUDA_COMPAT_INFO"
	.align	4
        /*0000*/ 	.byte	0x02, 0x09, 0x00, 0x00, 0x02, 0x02, 0x01, 0x00, 0x02, 0x05, 0x05, 0x00, 0x03, 0x07, 0x01, 0x01
        /*0010*/ 	.byte	0x02, 0x03, 0x00, 0x00, 0x02, 0x06, 0x01, 0x00, 0x04, 0x0b, 0x08, 0x00, 0x09, 0x00, 0x00, 0x00
        /*0020*/ 	.byte	0x00, 0x00, 0x00, 0x00


//--------------------- .nv.info._Z4AxpyfPKfPf    --------------------------
	.section	.nv.info._Z4AxpyfPKfPf,"",@"SHT_CUDA_INFO"
	.sectionflags	@""
	.align	4


	//----- nvinfo : EIATTR_CUDA_API_VERSION
	.align		4
        /*0000*/ 	.byte	0x04, 0x37
        /*0002*/ 	.short	(.L_7 - .L_6)
.L_6:
        /*0004*/ 	.word	0x00000082


	//----- nvinfo : EIATTR_KPARAM_INFO
	.align		4
.L_7:
        /*0008*/ 	.byte	0x04, 0x17
        /*000a*/ 	.short	(.L_9 - .L_8)
.L_8:
        /*000c*/ 	.word	0x00000000
        /*0010*/ 	.short	0x0002
        /*0012*/ 	.short	0x0010
        /*0014*/ 	.byte	0x00, 0xf5, 0x21, 0x00


	//----- nvinfo : EIATTR_KPARAM_INFO
	.align		4
.L_9:
        /*0018*/ 	.byte	0x04, 0x17
        /*001a*/ 	.short	(.L_11 - .L_10)
.L_10:
        /*001c*/ 	.word	0x00000000
        /*0020*/ 	.short	0x0001
        /*0022*/ 	.short	0x0008
        /*0024*/ 	.byte	0x00, 0xf5, 0x21, 0x00


	//----- nvinfo : EIATTR_KPARAM_INFO
	.align		4
.L_11:
        /*0028*/ 	.byte	0x04, 0x17
        /*002a*/ 	.short	(.L_13 - .L_12)
.L_12:
        /*002c*/ 	.word	0x00000000
        /*0030*/ 	.short	0x0000
        /*0032*/ 	.short	0x0000
        /*0034*/ 	.byte	0x00, 0xf0, 0x11, 0x00


	//----- nvinfo : EIATTR_SPARSE_MMA_MASK
	.align		4
.L_13:
        /*0038*/ 	.byte	0x03, 0x50
        /*003a*/ 	.short	0x0000


	//----- nvinfo : EIATTR_MAXREG_COUNT
	.align		4
        /*003c*/ 	.byte	0x03, 0x1b
        /*003e*/ 	.short	0x00ff


	//----- nvinfo : EIATTR_MERCURY_ISA_VERSION
	.align		4
        /*0040*/ 	.byte	0x03, 0x5f
        /*0042*/ 	.short	0x0101


	//----- nvinfo : EIATTR_VRC_CTA_INIT_COUNT
	.align		4
        /*0044*/ 	.byte	0x02, 0x4a
	.zero		1
	.zero		1


	//----- nvinfo : EIATTR_EXIT_INSTR_OFFSETS
	.align		4
        /*0048*/ 	.byte	0x04, 0x1c
        /*004a*/ 	.short	(.L_15 - .L_14)


	//   ....[0]....
.L_14:
        /*004c*/ 	.word	0x00000110


	//----- nvinfo : EIATTR_CBANK_PARAM_SIZE
	.align		4
.L_15:
        /*0050*/ 	.byte	0x03, 0x19
        /*0052*/ 	.short	0x0018


	//----- nvinfo : EIATTR_PARAM_CBANK
	.align		4
        /*0054*/ 	.byte	0x04, 0x0a
        /*0056*/ 	.short	(.L_17 - .L_16)
	.align		4
.L_16:
        /*0058*/ 	.word	index@(.nv.constant0._Z4AxpyfPKfPf)
        /*005c*/ 	.short	0x0380
        /*005e*/ 	.short	0x0018


	//----- nvinfo : EIATTR_SW_WAR
	.align		4
.L_17:
        /*0060*/ 	.byte	0x04, 0x36
        /*0062*/ 	.short	(.L_19 - .L_18)
.L_18:
        /*0064*/ 	.word	0x00000008
.L_19:


//--------------------- .nv.callgraph             --------------------------
	.section	.nv.callgraph,"",@"SHT_CUDA_CALLGRAPH"
	.align	4
	.sectionentsize	8
	.align		4
        /*0000*/ 	.word	0x00000000
	.align		4
        /*0004*/ 	.word	0xffffffff
	.align		4
        /*0008*/ 	.word	0x00000000
	.align		4
        /*000c*/ 	.word	0xfffffffe
	.align		4
        /*0010*/ 	.word	0x00000000
	.align		4
        /*0014*/ 	.word	0xfffffffd
	.align		4
        /*0018*/ 	.word	0x00000000
	.align		4
        /*001c*/ 	.word	0xfffffffc


//--------------------- .text._Z4AxpyfPKfPf       --------------------------
	.section	.text._Z4AxpyfPKfPf,"ax",@progbits
	.align	128
        .global         _Z4AxpyfPKfPf
        .type           _Z4AxpyfPKfPf,@function
        .size           _Z4AxpyfPKfPf,(.L_x_1 - _Z4AxpyfPKfPf)
        .other          _Z4AxpyfPKfPf,@"STO_CUDA_ENTRY STV_DEFAULT"
_Z4AxpyfPKfPf:
.text._Z4AxpyfPKfPf:
[----:B------:R-:W-:Y:S01]  /*0000*/  LDC R1, c[0x0][0x37c] ;  /* 0x0000df00ff017b82 */ /* 0x000fe20000000800 */
[----:B------:R-:W0:Y:S07]  /*0010*/  S2R R0, SR_CTAID.X ;  /* 0x0000000000007919 */ /* 0x000e2e0000002500 */
[----:B------:R-:W1:Y:S01]  /*0020*/  LDC.64 R2, c[0x0][0x388] ;  /* 0x0000e200ff027b82 */ /* 0x000e620000000a00 */
[----:B------:R-:W2:Y:S01]  /*0030*/  LDCU.64 UR4, c[0x0][0x358] ;  /* 0x00006b00ff0477ac */ /* 0x000ea20008000a00 */
[----:B------:R-:W0:Y:S01]  /*0040*/  S2R R5, SR_TID.X ;  /* 0x0000000000057919 */ /* 0x000e220000002100 */
[----:B------:R-:W3:Y:S01]  /*0050*/  LDCU UR6, c[0x0][0x380] ;  /* 0x00007000ff0677ac */ /* 0x000ee20008000800 */
[----:B0-----:R-:W-:-:S04]  /*0060*/  LEA R0, R0, R5, 0x7 ;  /* 0x0000000500007211 */ /* 0x001fc800078e38ff */
[----:B------:R-:W0:Y:S01]  /*0070*/  LDC.64 R4, c[0x0][0x390] ;  /* 0x0000e400ff047b82 */ /* 0x000e220000000a00 */
[----:B------:R-:W-:-:S05]  /*0080*/  SHF.L.U32 R7, R0, 0x2, RZ ;  /* 0x0000000200077819 */ /* 0x000fca00000006ff */
[----:B-1----:R-:W-:-:S05]  /*0090*/  IMAD.WIDE.U32 R2, R7, 0x4, R2 ;  /* 0x0000000407027825 */ /* 0x002fca00078e0002 */
[----:B--2---:R-:W3:Y:S01]  /*00a0*/  LDG.E.128.STRONG.GPU R8, desc[UR4][R2.64] ;  /* 0x0000000402087981 */ /* 0x004ee2000c1efd00 */
[----:B0-----:R-:W-:-:S04]  /*00b0*/  IMAD.WIDE.U32 R4, R7, 0x4, R4 ;  /* 0x0000000407047825 */ /* 0x001fc800078e0004 */
[----:B---3--:R-:W-:Y:S01]  /*00c0*/  FMUL R8, R8, UR6 ;  /* 0x0000000608087c20 */ /* 0x008fe20008400000 */
[----:B------:R-:W-:Y:S01]  /*00d0*/  FMUL R9, R9, UR6 ;  /* 0x0000000609097c20 */ /* 0x000fe20008400000 */
[----:B------:R-:W-:Y:S01]  /*00e0*/  FMUL R10, R10, UR6 ;  /* 0x000000060a0a7c20 */ /* 0x000fe20008400000 */
[----:B------:R-:W-:-:S05]  /*00f0*/  FMUL R11, R11, UR6 ;  /* 0x000000060b0b7c20 */ /* 0x000fca0008400000 */
[----:B------:R-:W-:Y:S01]  /*0100*/  STG.E.128.STRONG.GPU desc[UR4][R4.64], R8 ;  /* 0x0000000804007986 */ /* 0x000fe2000c10fd04 */
[----:B------:R-:W-:Y:S05]  /*0110*/  EXIT ;  /* 0x000000000000794d */ /* 0x000fea0003800000 */
.L_x_0:
[----:B------:R-:W-:-:S00]  /*0120*/  BRA `(.L_x_0) ;  /* 0xfffffffc00fc7947 */ /* 0x000fc0000383ffff */
[----:B------:R-:W-:-:S00]  /*0130*/  NOP ;  /* 0x0000000000007918 */ /* 0x000fc00000000000 */
        /* <DEDUP_REMOVED lines=12> */
.L_x_1:


//--------------------- .nv.shared.reserved.0     --------------------------
	.section	.nv.shared.reserved.0,"aw",@nobits
	.weak		__nv_reservedSMEM_offset_0_alias
	.size		__nv_reservedSMEM_offset_0_alias, 0, 64
	.other		__nv_reservedSMEM_offset_0_alias,@"STO_CUDA_RESERVED_SHARED STV_DEFAULT"
__nv_reservedSMEM_offset_0_alias:
	.zero		0
	.zero		64


//--------------------- .nv.constant0._Z4AxpyfPKfPf --------------------------
	.section	.nv.constant0._Z4AxpyfPKfPf,"a",@progbits
	.sectionflags	@""
	.align	4
.nv.constant0._Z4AxpyfPKfPf:
	.zero		920


//--------------------- SYMBOLS --------------------------

	.type		.nv.reservedSmem.offset0,@object
	.size		.nv.reservedSmem.offset0,0x4
